//
// Generated by NVIDIA NVVM Compiler
//
// Compiler Build ID: CL-36424714
// Cuda compilation tools, release 13.0, V13.0.88
// Based on NVVM 20.0.0
//

.version 9.0
.target sm_100
.address_size 64

	// .globl	_Z8cgkernelv
.extern .func  (.param .b32 func_retval0) vprintf
(
	.param .b64 vprintf_param_0,
	.param .b64 vprintf_param_1
)
;
.extern .shared .align 16 .b8 workspace[];
.global .align 1 .b8 $str[48] = {83, 117, 109, 97, 32, 100, 101, 32, 48, 32, 97, 32, 37, 100, 32, 110, 111, 32, 98, 108, 111, 113, 117, 101, 32, 37, 100, 32, 195, 169, 32, 37, 100, 44, 32, 101, 115, 112, 101, 114, 97, 100, 111, 32, 37, 100, 10};

.visible .entry _Z8cgkernelv()
{
	.local .align 16 .b8 	__local_depot0[16];
	.reg .b64 	%SP;
	.reg .b64 	%SPL;
	.reg .pred 	%p<5>;
	.reg .b32 	%r<25>;
	.reg .b64 	%rd<5>;

	mov.u64 	%SPL, __local_depot0;
	cvta.local.u64 	%SP, %SPL;
	mov.u32 	%r1, %tid.x;
	mov.u32 	%r2, %ntid.x;
	setp.lt.u32 	%p1, %r2, 2;
	mov.u32 	%r23, %r1;
	@%p1 bra 	$L__BB0_5;
	shl.b32 	%r10, %r1, 2;
	mov.u32 	%r11, workspace;
	add.s32 	%r3, %r11, %r10;
	mov.u32 	%r21, %r2;
	mov.u32 	%r23, %r1;
$L__BB0_2:
	shr.u32 	%r6, %r21, 1;
	st.shared.u32 	[%r3], %r23;
	bar.sync 	0;
	setp.ge.u32 	%p2, %r1, %r6;
	@%p2 bra 	$L__BB0_4;
	shl.b32 	%r12, %r6, 2;
	add.s32 	%r13, %r3, %r12;
	ld.shared.u32 	%r14, [%r13];
	add.s32 	%r23, %r14, %r23;
$L__BB0_4:
	bar.sync 	0;
	setp.gt.u32 	%p3, %r21, 3;
	mov.u32 	%r21, %r6;
	@%p3 bra 	$L__BB0_2;
$L__BB0_5:
	setp.ne.s32 	%p4, %r1, 0;
	@%p4 bra 	$L__BB0_7;
	add.s32 	%r15, %r2, -1;
	mul.lo.s32 	%r16, %r15, %r2;
	shr.u32 	%r17, %r16, 1;
	mov.u32 	%r18, %ctaid.x;
	add.u64 	%rd1, %SP, 0;
	add.u64 	%rd2, %SPL, 0;
	st.local.v4.u32 	[%rd2], {%r15, %r18, %r23, %r17};
	mov.u64 	%rd3, $str;
	cvta.global.u64 	%rd4, %rd3;
	{ // callseq 0, 0
	.param .b64 param0;
	st.param.b64 	[param0], %rd4;
	.param .b64 param1;
	st.param.b64 	[param1], %rd1;
	.param .b32 retval0;
	call.uni (retval0), 
	vprintf, 
	(
	param0, 
	param1
	);
	ld.param.b32 	%r19, [retval0];
	} // callseq 0
$L__BB0_7:
	ret;

}


// ===== COMPILED SASS (sm_100) =====

	.target	sm_100

	.elftype	@"ET_EXEC"


//--------------------- .note.nv.tkinfo           --------------------------
	.section	.note.nv.tkinfo,"",@"SHT_NOTE"
	.sectionflags	@"SHF_NOTE_NV_TKINFO"
	.tkinfo
        /*0018*/ 	.word	0x00000002
        /*0030*/ 	.string	""
        /*0030*/ 	.string	"ptxas"
        /*0030*/ 	.string	"Cuda compilation tools, release 13.0, V13.0.88"
        /*0030*/ 	.string	"Build cuda_13.0.r13.0/compiler.36424714_0"
        /*0030*/ 	.string	"-arch sm_100 -m 64 "



//--------------------- .note.nv.cuinfo           --------------------------
	.section	.note.nv.cuinfo,"",@"SHT_NOTE"
	.sectionflags	@"SHF_NOTE_NV_CUINFO"
        /*0018*/ 	.short	0x0002
        /*001a*/ 	.short	0x0064
        /*001c*/ 	.short	0x0082
	.zero		2


//--------------------- .nv.info                  --------------------------
	.section	.nv.info,"",@"SHT_CUDA_INFO"
	.align	4


	//----- nvinfo : EIATTR_REGCOUNT
	.align		4
        /*0000*/ 	.byte	0x04, 0x2f
        /*0002*/ 	.short	(.L_2 - .L_1)
	.align		4
.L_1:
        /*0004*/ 	.word	index@(_Z8cgkernelv)
        /*0008*/ 	.word	0x00000018


	//----- nvinfo : EIATTR_FRAME_SIZE
	.align		4
.L_2:
        /*000c*/ 	.byte	0x04, 0x11
        /*000e*/ 	.short	(.L_4 - .L_3)
	.align		4
.L_3:
        /*0010*/ 	.word	index@(_Z8cgkernelv)
        /*0014*/ 	.word	0x00000010


	//----- nvinfo : EIATTR_MIN_STACK_SIZE
	.align		4
.L_4:
        /*0018*/ 	.byte	0x04, 0x12
        /*001a*/ 	.short	(.L_6 - .L_5)
	.align		4
.L_5:
        /*001c*/ 	.word	index@(_Z8cgkernelv)
        /*0020*/ 	.word	0x00000010
.L_6:


//--------------------- .nv.compat                --------------------------
	.section	.nv.compat,"",@"SHT_CUDA_COMPAT_INFO"
	.align	4
        /*0000*/ 	.byte	0x02, 0x09, 0x00, 0x00, 0x02, 0x02, 0x01, 0x00, 0x02, 0x05, 0x05, 0x00, 0x03, 0x07, 0x01, 0x01
        /*0010*/ 	.byte	0x02, 0x03, 0x00, 0x00, 0x02, 0x06, 0x01, 0x00, 0x04, 0x0b, 0x08, 0x00, 0x09, 0x00, 0x00, 0x00
        /*0020*/ 	.byte	0x00, 0x00, 0x00, 0x00


//--------------------- .nv.info._Z8cgkernelv     --------------------------
	.section	.nv.info._Z8cgkernelv,"",@"SHT_CUDA_INFO"
	.sectionflags	@""
	.align	4


	//----- nvinfo : EIATTR_CUDA_API_VERSION
	.align		4
        /*0000*/ 	.byte	0x04, 0x37
        /*0002*/ 	.short	(.L_8 - .L_7)
.L_7:
        /*0004*/ 	.word	0x00000082


	//----- nvinfo : EIATTR_SPARSE_MMA_MASK
	.align		4
.L_8:
        /*0008*/ 	.byte	0x03, 0x50
        /*000a*/ 	.short	0x0000


	//----- nvinfo : EIATTR_MAXREG_COUNT
	.align		4
        /*000c*/ 	.byte	0x03, 0x1b
        /*000e*/ 	.short	0x00ff


	//----- nvinfo : EIATTR_NUM_BARRIERS
	.align		4
        /*0010*/ 	.byte	0x02, 0x4c
        /*0012*/ 	.byte	0x01
	.zero		1


	//----- nvinfo : EIATTR_EXTERNS
	.align		4
        /*0014*/ 	.byte	0x04, 0x0f
        /*0016*/ 	.short	(.L_10 - .L_9)


	//   ....[0]....
	.align		4
.L_9:
        /*0018*/ 	.word	index@(vprintf)


	//----- nvinfo : EIATTR_MERCURY_ISA_VERSION
	.align		4
.L_10:
        /*001c*/ 	.byte	0x03, 0x5f
        /*001e*/ 	.short	0x0101


	//----- nvinfo : EIATTR_VRC_CTA_INIT_COUNT
	.align		4
        /*0020*/ 	.byte	0x02, 0x4a
	.zero		1
	.zero		1


	//----- nvinfo : EIATTR_SYSCALL_OFFSETS
	.align		4
        /*0024*/ 	.byte	0x04, 0x46
        /*0026*/ 	.short	(.L_12 - .L_11)


	//   ....[0]....
.L_11:
        /*0028*/ 	.word	0x00000290


	//----- nvinfo : EIATTR_EXIT_INSTR_OFFSETS
	.align		4
.L_12:
        /*002c*/ 	.byte	0x04, 0x1c
        /*002e*/ 	.short	(.L_14 - .L_13)


	//   ....[0]....
.L_13:
        /*0030*/ 	.word	0x000001d0


	//   ....[1]....
        /*0034*/ 	.word	0x000002a0


	//----- nvinfo : EIATTR_CRS_STACK_SIZE
	.align		4
.L_14:
        /*0038*/ 	.byte	0x04, 0x1e
        /*003a*/ 	.short	(.L_16 - .L_15)
.L_15:
        /*003c*/ 	.word	0x00000000


	//----- nvinfo : EIATTR_SW_WAR
	.align		4
.L_16:
        /*0040*/ 	.byte	0x04, 0x36
        /*0042*/ 	.short	(.L_18 - .L_17)
.L_17:
        /*0044*/ 	.word	0x00000008
.L_18:


//--------------------- .nv.callgraph             --------------------------
	.section	.nv.callgraph,"",@"SHT_CUDA_CALLGRAPH"
	.align	4
	.sectionentsize	8
	.align		4
        /*0000*/ 	.word	0x00000000
	.align		4
        /*0004*/ 	.word	0xffffffff
	.align		4
        /*0008*/ 	.word	index@(_Z8cgkernelv)
	.align		4
        /*000c*/ 	.word	index@(vprintf)
	.align		4
        /*0010*/ 	.word	0x00000000
	.align		4
        /*0014*/ 	.word	0xfffffffe
	.align		4
        /*0018*/ 	.word	0x00000000
	.align		4
        /*001c*/ 	.word	0xfffffffd
	.align		4
        /*0020*/ 	.word	0x00000000
	.align		4
        /*0024*/ 	.word	0xfffffffc


//--------------------- .nv.constant4             --------------------------
	.section	.nv.constant4,"a",@progbits
	.align	8
	.align		8
.nv.constant4:
        /*0000*/ 	.dword	vprintf
	.align		8
        /*0008*/ 	.dword	$str


//--------------------- .text._Z8cgkernelv        --------------------------
	.section	.text._Z8cgkernelv,"ax",@progbits
	.align	128
        .global         _Z8cgkernelv
        .type           _Z8cgkernelv,@function
        .size           _Z8cgkernelv,(.L_x_4 - _Z8cgkernelv)
        .other          _Z8cgkernelv,@"STO_CUDA_ENTRY STV_DEFAULT"
_Z8cgkernelv:
.text._Z8cgkernelv:
[----:B------:R-:W0:Y:S01]  /*0000*/  LDC R1, c[0x0][0x37c] ;  /* 0x0000df00ff017b82 */ /* 0x000e220000000800 */
[----:B------:R-:W1:Y:S07]  /*0010*/  LDCU UR5, c[0x0][0x2fc] ;  /* 0x00005f80ff0577ac */ /* 0x000e6e0008000800 */
[----:B------:R-:W2:Y:S01]  /*0020*/  LDC R11, c[0x0][0x360] ;  /* 0x0000d800ff0b7b82 */ /* 0x000ea20000000800 */
[----:B------:R-:W3:Y:S01]  /*0030*/  S2R R4, SR_TID.X ;  /* 0x0000000000047919 */ /* 0x000ee20000002100 */
[----:B0-----:R-:W-:Y:S01]  /*0040*/  VIADD R1, R1, 0xfffffff0 ;  /* 0xfffffff001017836 */ /* 0x001fe20000000000 */
[----:B------:R-:W0:Y:S04]  /*0050*/  LDCU UR4, c[0x0][0x2f8] ;  /* 0x00005f00ff0477ac */ /* 0x000e280008000800 */
[----:B0-----:R-:W-:-:S02]  /*0060*/  IADD3 R6, P2, PT, R1, UR4, RZ ;  /* 0x0000000401067c10 */ /* 0x001fc4000ff5e0ff */
[----:B--2---:R-:W-:-:S03]  /*0070*/  ISETP.GE.U32.AND P1, PT, R11, 0x2, PT ;  /* 0x000000020b00780c */ /* 0x004fc60003f26070 */
[----:B-1----:R-:W-:Y:S01]  /*0080*/  IMAD.X R7, RZ, RZ, UR5, P2 ;  /* 0x00000005ff077e24 */ /* 0x002fe200090e06ff */
[----:B---3--:R-:W-:Y:S01]  /*0090*/  ISETP.NE.AND P0, PT, R4, RZ, PT ;  /* 0x000000ff0400720c */ /* 0x008fe20003f05270 */
[----:B------:R-:W-:-:S08]  /*00a0*/  IMAD.MOV.U32 R10, RZ, RZ, R4 ;  /* 0x000000ffff0a7224 */ /* 0x000fd000078e0004 */
[----:B------:R-:W-:Y:S05]  /*00b0*/  @!P1 BRA `(.L_x_0) ;  /* 0x0000000000449947 */ /* 0x000fea0003800000 */
[----:B------:R-:W0:Y:S01]  /*00c0*/  S2UR UR5, SR_CgaCtaId ;  /* 0x00000000000579c3 */ /* 0x000e220000008800 */
[----:B------:R-:W-:Y:S01]  /*00d0*/  UMOV UR4, 0x400 ;  /* 0x0000040000047882 */ /* 0x000fe20000000000 */
[----:B------:R-:W-:Y:S02]  /*00e0*/  IMAD.MOV.U32 R0, RZ, RZ, R11 ;  /* 0x000000ffff007224 */ /* 0x000fe400078e000b */
[----:B------:R-:W-:Y:S01]  /*00f0*/  IMAD.MOV.U32 R10, RZ, RZ, R4 ;  /* 0x000000ffff0a7224 */ /* 0x000fe200078e0004 */
[----:B0-----:R-:W-:-:S06]  /*0100*/  ULEA UR4, UR5, UR4, 0x18 ;  /* 0x0000000405047291 */ /* 0x001fcc000f8ec0ff */
[----:B------:R-:W-:-:S07]  /*0110*/  LEA R3, R4, UR4, 0x2 ;  /* 0x0000000404037c11 */ /* 0x000fce000f8e10ff */
.L_x_1:
[----:B------:R-:W-:Y:S01]  /*0120*/  STS [R3], R10 ;  /* 0x0000000a03007388 */ /* 0x000fe20000000800 */
[----:B------:R-:W-:Y:S01]  /*0130*/  SHF.R.U32.HI R8, RZ, 0x1, R0 ;  /* 0x00000001ff087819 */ /* 0x000fe20000011600 */
[----:B------:R-:W-:Y:S03]  /*0140*/  BAR.SYNC.DEFER_BLOCKING 0x0 ;  /* 0x0000000000007b1d */ /* 0x000fe60000010000 */
[----:B------:R-:W-:Y:S02]  /*0150*/  ISETP.GE.U32.AND P1, PT, R4, R8, PT ;  /* 0x000000080400720c */ /* 0x000fe40003f26070 */
[----:B------:R-:W-:Y:S01]  /*0160*/  ISETP.GT.U32.AND P2, PT, R0, 0x3, PT ;  /* 0x000000030000780c */ /* 0x000fe20003f44070 */
[----:B------:R-:W-:-:S10]  /*0170*/  IMAD.MOV.U32 R0, RZ, RZ, R8 ;  /* 0x000000ffff007224 */ /* 0x000fd400078e0008 */
[----:B------:R-:W-:-:S05]  /*0180*/  @!P1 LEA R2, R8, R3, 0x2 ;  /* 0x0000000308029211 */ /* 0x000fca00078e10ff */
[----:B------:R-:W0:Y:S02]  /*0190*/  @!P1 LDS R5, [R2] ;  /* 0x0000000002059984 */ /* 0x000e240000000800 */
[----:B0-----:R-:W-:Y:S01]  /*01a0*/  @!P1 IMAD.IADD R10, R10, 0x1, R5 ;  /* 0x000000010a0a9824 */ /* 0x001fe200078e0205 */
[----:B------:R-:W-:Y:S06]  /*01b0*/  BAR.SYNC.DEFER_BLOCKING 0x0 ;  /* 0x0000000000007b1d */ /* 0x000fec0000010000 */
[----:B------:R-:W-:Y:S05]  /*01c0*/  @P2 BRA `(.L_x_1) ;  /* 0xfffffffc00d42947 */ /* 0x000fea000383ffff */
.L_x_0:
[----:B------:R-:W-:Y:S05]  /*01d0*/  @P0 EXIT ;  /* 0x000000000000094d */ /* 0x000fea0003800000 */
[----:B------:R-:W0:Y:S01]  /*01e0*/  S2R R9, SR_CTAID.X ;  /* 0x0000000000097919 */ /* 0x000e220000002500 */
[----:B------:R-:W-:Y:S01]  /*01f0*/  VIADD R8, R11, 0xffffffff ;  /* 0xffffffff0b087836 */ /* 0x000fe20000000000 */
[----:B------:R-:W-:Y:S01]  /*0200*/  MOV R0, 0x0 ;  /* 0x0000000000007802 */ /* 0x000fe20000000f00 */
[----:B------:R-:W1:Y:S02]  /*0210*/  LDCU.64 UR4, c[0x4][0x8] ;  /* 0x01000100ff0477ac */ /* 0x000e640008000a00 */
[----:B------:R-:W-:Y:S01]  /*0220*/  IMAD R11, R8, R11, RZ ;  /* 0x0000000b080b7224 */ /* 0x000fe200078e02ff */
[----:B------:R2:W3:Y:S04]  /*0230*/  LDC.64 R2, c[0x4][R0] ;  /* 0x0100000000027b82 */ /* 0x0004e80000000a00 */
[----:B------:R-:W-:-:S02]  /*0240*/  SHF.R.U32.HI R11, RZ, 0x1, R11 ;  /* 0x00000001ff0b7819 */ /* 0x000fc4000001160b */
[----:B-1----:R-:W-:Y:S01]  /*0250*/  MOV R4, UR4 ;  /* 0x0000000400047c02 */ /* 0x002fe20008000f00 */
[----:B------:R-:W-:Y:S02]  /*0260*/  IMAD.U32 R5, RZ, RZ, UR5 ;  /* 0x00000005ff057e24 */ /* 0x000fe4000f8e00ff */
[----:B0-----:R2:W-:Y:S05]  /*0270*/  STL.128 [R1], R8 ;  /* 0x0000000801007387 */ /* 0x0015ea0000100c00 */
[----:B------:R-:W-:-:S07]  /*0280*/  LEPC R20, `(.L_x_2) ;  /* 0x000000001014794e */ /* 0x000fce0000000000 */
[----:B--23--:R-:W-:Y:S05]  /*0290*/  CALL.ABS.NOINC R2 ;  /* 0x0000000002007343 */ /* 0x00cfea0003c00000 */
.L_x_2:
[----:B------:R-:W-:Y:S05]  /*02a0*/  EXIT ;  /* 0x000000000000794d */ /* 0x000fea0003800000 */
.L_x_3:
[----:B------:R-:W-:-:S00]  /*02b0*/  BRA `(.L_x_3) ;  /* 0xfffffffc00fc7947 */ /* 0x000fc0000383ffff */
[----:B------:R-:W-:-:S00]  /*02c0*/  NOP ;  /* 0x0000000000007918 */ /* 0x000fc00000000000 */
        /* <DEDUP_REMOVED lines=11> */
.L_x_4:


//--------------------- .nv.global.init           --------------------------
	.section	.nv.global.init,"aw",@progbits
.nv.global.init:
	.type		$str,@object
	.size		$str,(.L_0 - $str)
$str:
        /*0000*/ 	.byte	0x53, 0x75, 0x6d, 0x61, 0x20, 0x64, 0x65, 0x20, 0x30, 0x20, 0x61, 0x20, 0x25, 0x64, 0x20, 0x6e
        /*0010*/ 	.byte	0x6f, 0x20, 0x62, 0x6c, 0x6f, 0x71, 0x75, 0x65, 0x20, 0x25, 0x64, 0x20, 0xc3, 0xa9, 0x20, 0x25
        /*0020*/ 	.byte	0x64, 0x2c, 0x20, 0x65, 0x73, 0x70, 0x65, 0x72, 0x61, 0x64, 0x6f, 0x20, 0x25, 0x64, 0x0a, 0x00
.L_0:


//--------------------- .nv.shared._Z8cgkernelv   --------------------------
	.section	.nv.shared._Z8cgkernelv,"aw",@nobits
	.sectionflags	@""
	.align	16
	.zero		1024


//--------------------- .nv.shared.reserved.0     --------------------------
	.section	.nv.shared.reserved.0,"aw",@nobits
	.weak		__nv_reservedSMEM_offset_0_alias
	.size		__nv_reservedSMEM_offset_0_alias, 0, 64
	.other		__nv_reservedSMEM_offset_0_alias,@"STO_CUDA_RESERVED_SHARED STV_DEFAULT"
__nv_reservedSMEM_offset_0_alias:
	.zero		0
	.zero		64


//--------------------- .nv.constant0._Z8cgkernelv --------------------------
	.section	.nv.constant0._Z8cgkernelv,"a",@progbits
	.sectionflags	@""
	.align	4
.nv.constant0._Z8cgkernelv:
	.zero		896


//--------------------- SYMBOLS --------------------------

	.type		.nv.reservedSmem.offset0,@object
	.size		.nv.reservedSmem.offset0,0x4
	.type		.nv.reservedSmem.cap,@object
	.size		.nv.reservedSmem.cap,0x4
	.type		vprintf,@function
